	.headerflags	@"EF_CUDA_TEXMODE_UNIFIED EF_CUDA_64BIT_ADDRESS EF_CUDA_ACCELERATORS EF_CUDA_SM90 EF_CUDA_VIRTUAL_SM(EF_CUDA_SM90)"
	.elftype	@"ET_EXEC"


//--------------------- .nv.info                  --------------------------
	.section	.nv.info,"",@"SHT_CUDA_INFO"
	.align	4


	//----- nvinfo : EIATTR_REGCOUNT
	.align		4
        /*0000*/ 	.byte	0x04, 0x2f
        /*0002*/ 	.short	(.L_3 - .L_2)
	.align		4
.L_2:
        /*0004*/ 	.word	index@(triton_poi_fused__native_batch_norm_legit_no_training_relu_43)
        /*0008*/ 	.word	0x00000026


	//----- nvinfo : EIATTR_MIN_STACK_SIZE
	.align		4
.L_3:
        /*000c*/ 	.byte	0x04, 0x12
        /*000e*/ 	.short	(.L_5 - .L_4)
	.align		4
.L_4:
        /*0010*/ 	.word	index@(triton_poi_fused__native_batch_norm_legit_no_training_relu_43)
        /*0014*/ 	.word	0x00000000


	//----- nvinfo : EIATTR_FRAME_SIZE
	.align		4
.L_5:
        /*0018*/ 	.byte	0x04, 0x11
        /*001a*/ 	.short	(.L_7 - .L_6)
	.align		4
.L_6:
        /*001c*/ 	.word	index@(triton_poi_fused__native_batch_norm_legit_no_training_relu_43)
        /*0020*/ 	.word	0x00000000


	//----- nvinfo : EIATTR_MIN_STACK_SIZE
	.align		4
.L_7:
        /*0024*/ 	.byte	0x04, 0x12
        /*0026*/ 	.short	(.L_9 - .L_8)
	.align		4
.L_8:
        /*0028*/ 	.word	index@(triton_poi_fused__native_batch_norm_legit_no_training_relu_43)
        /*002c*/ 	.word	0x00000000
.L_9:


//--------------------- .nv.info.triton_poi_fused__native_batch_norm_legit_no_training_relu_43 --------------------------
	.section	.nv.info.triton_poi_fused__native_batch_norm_legit_no_training_relu_43,"",@"SHT_CUDA_INFO"
	.sectionflags	@""
	.align	4


	//----- nvinfo : EIATTR_CUDA_API_VERSION
	.align		4
        /*0000*/ 	.byte	0x04, 0x37
        /*0002*/ 	.short	(.L_11 - .L_10)
.L_10:
        /*0004*/ 	.word	0x0000007c


	//----- nvinfo : EIATTR_KPARAM_INFO
	.align		4
.L_11:
        /*0008*/ 	.byte	0x04, 0x17
        /*000a*/ 	.short	(.L_13 - .L_12)
.L_12:
        /*000c*/ 	.word	0x00000000
        /*0010*/ 	.short	0x0007
        /*0012*/ 	.short	0x0034
        /*0014*/ 	.byte	0x00, 0xf0, 0x11, 0x00


	//----- nvinfo : EIATTR_KPARAM_INFO
	.align		4
.L_13:
        /*0018*/ 	.byte	0x04, 0x17
        /*001a*/ 	.short	(.L_15 - .L_14)
.L_14:
        /*001c*/ 	.word	0x00000000
        /*0020*/ 	.short	0x0006
        /*0022*/ 	.short	0x0030
        /*0024*/ 	.byte	0x00, 0xf0, 0x11, 0x00


	//----- nvinfo : EIATTR_KPARAM_INFO
	.align		4
.L_15:
        /*0028*/ 	.byte	0x04, 0x17
        /*002a*/ 	.short	(.L_17 - .L_16)
.L_16:
        /*002c*/ 	.word	0x00000000
        /*0030*/ 	.short	0x0005
        /*0032*/ 	.short	0x0028
        /*0034*/ 	.byte	0x00, 0xf4, 0x21, 0x00


	//----- nvinfo : EIATTR_KPARAM_INFO
	.align		4
.L_17:
        /*0038*/ 	.byte	0x04, 0x17
        /*003a*/ 	.short	(.L_19 - .L_18)
.L_18:
        /*003c*/ 	.word	0x00000000
        /*0040*/ 	.short	0x0004
        /*0042*/ 	.short	0x0020
        /*0044*/ 	.byte	0x00, 0xf4, 0x21, 0x00


	//----- nvinfo : EIATTR_KPARAM_INFO
	.align		4
.L_19:
        /*0048*/ 	.byte	0x04, 0x17
        /*004a*/ 	.short	(.L_21 - .L_20)
.L_20:
        /*004c*/ 	.word	0x00000000
        /*0050*/ 	.short	0x0003
        /*0052*/ 	.short	0x0018
        /*0054*/ 	.byte	0x00, 0xf4, 0x21, 0x00


	//----- nvinfo : EIATTR_KPARAM_INFO
	.align		4
.L_21:
        /*0058*/ 	.byte	0x04, 0x17
        /*005a*/ 	.short	(.L_23 - .L_22)
.L_22:
        /*005c*/ 	.word	0x00000000
        /*0060*/ 	.short	0x0002
        /*0062*/ 	.short	0x0010
        /*0064*/ 	.byte	0x00, 0xf4, 0x21, 0x00


	//----- nvinfo : EIATTR_KPARAM_INFO
	.align		4
.L_23:
        /*0068*/ 	.byte	0x04, 0x17
        /*006a*/ 	.short	(.L_25 - .L_24)
.L_24:
        /*006c*/ 	.word	0x00000000
        /*0070*/ 	.short	0x0001
        /*0072*/ 	.short	0x0008
        /*0074*/ 	.byte	0x00, 0xf4, 0x21, 0x00


	//----- nvinfo : EIATTR_KPARAM_INFO
	.align		4
.L_25:
        /*0078*/ 	.byte	0x04, 0x17
        /*007a*/ 	.short	(.L_27 - .L_26)
.L_26:
        /*007c*/ 	.word	0x00000000
        /*0080*/ 	.short	0x0000
        /*0082*/ 	.short	0x0000
        /*0084*/ 	.byte	0x00, 0xf4, 0x21, 0x00


	//----- nvinfo : EIATTR_SPARSE_MMA_MASK
	.align		4
.L_27:
        /*0088*/ 	.byte	0x03, 0x50
        /*008a*/ 	.short	0x0000


	//----- nvinfo : EIATTR_MAXREG_COUNT
	.align		4
        /*008c*/ 	.byte	0x03, 0x1b
        /*008e*/ 	.short	0x00ff


	//----- nvinfo : EIATTR_EXIT_INSTR_OFFSETS
	.align		4
        /*0090*/ 	.byte	0x04, 0x1c
        /*0092*/ 	.short	(.L_29 - .L_28)


	//   ....[0]....
.L_28:
        /*0094*/ 	.word	0x000012f0


	//   ....[1]....
        /*0098*/ 	.word	0x00001390


	//----- nvinfo : EIATTR_REQNTID
	.align		4
.L_29:
        /*009c*/ 	.byte	0x04, 0x10
        /*009e*/ 	.short	(.L_31 - .L_30)
.L_30:
        /*00a0*/ 	.word	0x00000080
        /*00a4*/ 	.word	0x00000001
        /*00a8*/ 	.word	0x00000001


	//----- nvinfo : EIATTR_CBANK_PARAM_SIZE
	.align		4
.L_31:
        /*00ac*/ 	.byte	0x03, 0x19
        /*00ae*/ 	.short	0x0038


	//----- nvinfo : EIATTR_PARAM_CBANK
	.align		4
        /*00b0*/ 	.byte	0x04, 0x0a
        /*00b2*/ 	.short	(.L_33 - .L_32)
	.align		4
.L_32:
        /*00b4*/ 	.word	index@(.nv.constant0.triton_poi_fused__native_batch_norm_legit_no_training_relu_43)
        /*00b8*/ 	.short	0x0210
        /*00ba*/ 	.short	0x0038


	//----- nvinfo : EIATTR_SW_WAR
	.align		4
.L_33:
        /*00bc*/ 	.byte	0x04, 0x36
        /*00be*/ 	.short	(.L_35 - .L_34)
.L_34:
        /*00c0*/ 	.word	0x00000008
.L_35:


//--------------------- .nv.callgraph             --------------------------
	.section	.nv.callgraph,"",@"SHT_CUDA_CALLGRAPH"
	.align	4
	.sectionentsize	8
	.align		4
        /*0000*/ 	.word	0x00000000
	.align		4
        /*0004*/ 	.word	0xffffffff
	.align		4
        /*0008*/ 	.word	0x00000000
	.align		4
        /*000c*/ 	.word	0xfffffffe
	.align		4
        /*0010*/ 	.word	0x00000000
	.align		4
        /*0014*/ 	.word	0xfffffffd
	.align		4
        /*0018*/ 	.word	0x00000000
	.align		4
        /*001c*/ 	.word	0xfffffffc


//--------------------- .nv.constant4             --------------------------
	.section	.nv.constant4,"a",@progbits
	.align	8
	.align		8
.nv.constant4:
        /*0000*/ 	.dword	_$_str
	.align		8
        /*0008*/ 	.dword	_$_str_$_2


//--------------------- .text.triton_poi_fused__native_batch_norm_legit_no_training_relu_43 --------------------------
	.section	.text.triton_poi_fused__native_batch_norm_legit_no_training_relu_43,"ax",@progbits
	.sectionflags	@"SHF_BARRIERS=1"
	.align	128
        .global         triton_poi_fused__native_batch_norm_legit_no_training_relu_43
        .type           triton_poi_fused__native_batch_norm_legit_no_training_relu_43,@function
        .size           triton_poi_fused__native_batch_norm_legit_no_training_relu_43,(.L_x_1 - triton_poi_fused__native_batch_norm_legit_no_training_relu_43)
        .other          triton_poi_fused__native_batch_norm_legit_no_training_relu_43,@"STO_CUDA_ENTRY STV_DEFAULT"
triton_poi_fused__native_batch_norm_legit_no_training_relu_43:
.text.triton_poi_fused__native_batch_norm_legit_no_training_relu_43:
[----:B------:R-:W0:Y:S01]  /*0000*/  LDC R1, c[0x0][0x28] ;  /* 0x00000a00ff017b82 */ /* 0x000e220000000800 */
[----:B------:R-:W1:Y:S07]  /*0010*/  S2R R2, SR_TID.X ;  /* 0x0000000000027919 */ /* 0x000e6e0000002100 */
[----:B------:R-:W2:Y:S01]  /*0020*/  LDC.64 R20, c[0x0][0x218] ;  /* 0x00008600ff147b82 */ /* 0x000ea20000000a00 */
[----:B------:R-:W-:Y:S02]  /*0030*/  CS2R R8, SRZ ;  /* 0x0000000000087805 */ /* 0x000fe4000001ff00 */
[----:B------:R-:W-:Y:S01]  /*0040*/  CS2R R10, SRZ ;  /* 0x00000000000a7805 */ /* 0x000fe2000001ff00 */
[----:B------:R-:W3:Y:S01]  /*0050*/  S2R R3, SR_CTAID.Y ;  /* 0x0000000000037919 */ /* 0x000ee20000002600 */
[----:B------:R-:W-:Y:S01]  /*0060*/  ULDC.64 UR6, c[0x0][0x208] ;  /* 0x0000820000067ab9 */ /* 0x000fe20000000a00 */
[----:B------:R-:W4:Y:S02]  /*0070*/  S2R R0, SR_CTAID.X ;  /* 0x0000000000007919 */ /* 0x000f240000002500 */
[----:B------:R-:W5:Y:S08]  /*0080*/  LDC.64 R32, c[0x0][0x210] ;  /* 0x00008400ff207b82 */ /* 0x000f700000000a00 */
[----:B------:R-:W2:Y:S01]  /*0090*/  LDC.64 R28, c[0x0][0x220] ;  /* 0x00008800ff1c7b82 */ /* 0x000ea20000000a00 */
[----:B-1----:R-:W-:-:S02]  /*00a0*/  SHF.L.U32 R4, R2, 0x2, RZ ;  /* 0x0000000202047819 */ /* 0x002fc400000006ff */
[----:B---3--:R-:W-:Y:S02]  /*00b0*/  SHF.L.U32 R3, R3, 0xa, RZ ;  /* 0x0000000a03037819 */ /* 0x008fe400000006ff */
[----:B------:R-:W-:Y:S02]  /*00c0*/  LOP3.LUT R4, R4, 0x1fc, RZ, 0xc0, !PT ;  /* 0x000001fc04047812 */ /* 0x000fe400078ec0ff */
[----:B----4-:R-:W-:Y:S02]  /*00d0*/  ISETP.GE.AND P2, PT, R0, 0xc4, PT ;  /* 0x000000c40000780c */ /* 0x010fe40003f46270 */
[----:B------:R-:W-:Y:S02]  /*00e0*/  LOP3.LUT R5, R3, R4, RZ, 0xfc, !PT ;  /* 0x0000000403057212 */ /* 0x000fe400078efcff */
[----:B------:R-:W-:Y:S02]  /*00f0*/  LOP3.LUT R12, R3, 0x200, R4, 0xfe, !PT ;  /* 0x00000200030c7812 */ /* 0x000fe400078efe04 */
[C---:B------:R-:W-:Y:S01]  /*0100*/  ISETP.GE.AND P1, PT, R5.reuse, 0x500, PT ;  /* 0x000005000500780c */ /* 0x040fe20003f26270 */
[C---:B------:R-:W-:Y:S01]  /*0110*/  IMAD.HI R6, R5.reuse, 0x66666667, RZ ;  /* 0x6666666705067827 */ /* 0x040fe200078e02ff */
[----:B------:R-:W-:-:S03]  /*0120*/  ISETP.LT.AND P0, PT, R5, 0x500, !P2 ;  /* 0x000005000500780c */ /* 0x000fc60005701270 */
[----:B------:R-:W-:Y:S01]  /*0130*/  IMAD.HI R13, R12, 0x66666667, RZ ;  /* 0x666666670c0d7827 */ /* 0x000fe200078e02ff */
[----:B------:R-:W-:-:S04]  /*0140*/  SHF.R.U32.HI R7, RZ, 0x1f, R6 ;  /* 0x0000001fff077819 */ /* 0x000fc80000011606 */
[----:B------:R-:W-:Y:S02]  /*0150*/  LEA.HI.SX32 R6, R6, R7, 0x19 ;  /* 0x0000000706067211 */ /* 0x000fe400078fcaff */
[----:B------:R-:W-:-:S03]  /*0160*/  SHF.R.U32.HI R14, RZ, 0x1f, R13 ;  /* 0x0000001fff0e7819 */ /* 0x000fc6000001160d */
[----:B------:R-:W-:Y:S01]  /*0170*/  IMAD R27, R6, -0x140, R5 ;  /* 0xfffffec0061b7824 */ /* 0x000fe200078e0205 */
[----:B------:R-:W-:Y:S02]  /*0180*/  CS2R R4, SRZ ;  /* 0x0000000000047805 */ /* 0x000fe4000001ff00 */
[----:B------:R-:W-:Y:S01]  /*0190*/  LEA.HI.SX32 R14, R13, R14, 0x19 ;  /* 0x0000000e0d0e7211 */ /* 0x000fe200078fcaff */
[----:B------:R-:W-:Y:S02]  /*01a0*/  IMAD R7, R0, 0x140, R27 ;  /* 0x0000014000077824 */ /* 0x000fe400078e021b */
[----:B--2---:R-:W-:-:S04]  /*01b0*/  IMAD.WIDE R16, R27, 0x4, R20 ;  /* 0x000000041b107825 */ /* 0x004fc800078e0214 */
[----:B------:R-:W-:Y:S01]  /*01c0*/  IMAD R19, R6, 0xf500, R7 ;  /* 0x0000f50006137824 */ /* 0x000fe200078e0207 */
[----:B------:R-:W-:Y:S01]  /*01d0*/  CS2R R6, SRZ ;  /* 0x0000000000067805 */ /* 0x000fe2000001ff00 */
[----:B------:R1:W2:Y:S02]  /*01e0*/  @!P1 LDG.E.EL.128 R8, desc[UR6][R16.64] ;  /* 0x0000000610089981 */ /* 0x0002a4000c2e1d00 */
[----:B-----5:R-:W-:-:S05]  /*01f0*/  IMAD.WIDE R18, R19, 0x4, R32 ;  /* 0x0000000413127825 */ /* 0x020fca00078e0220 */
[----:B------:R3:W2:Y:S01]  /*0200*/  @P0 LDG.E.EL.128 R4, desc[UR6][R18.64] ;  /* 0x0000000612040981 */ /* 0x0006a2000c2e1d00 */
[----:B------:R-:W-:Y:S01]  /*0210*/  IMAD R25, R14, -0x140, R12 ;  /* 0xfffffec00e197824 */ /* 0x000fe200078e020c */
[----:B------:R-:W-:-:S03]  /*0220*/  ISETP.GE.AND P0, PT, R12, 0x500, PT ;  /* 0x000005000c00780c */ /* 0x000fc60003f06270 */
[----:B------:R-:W-:Y:S01]  /*0230*/  IMAD R13, R14, 0xf500, R25 ;  /* 0x0000f5000e0d7824 */ /* 0x000fe200078e0219 */
[----:B------:R-:W-:-:S03]  /*0240*/  ISETP.LT.AND P2, PT, R12, 0x500, !P2 ;  /* 0x000005000c00780c */ /* 0x000fc60005741270 */
[----:B------:R-:W-:Y:S01]  /*0250*/  IMAD R13, R0, 0x140, R13 ;  /* 0x00000140000d7824 */ /* 0x000fe200078e020d */
[----:B------:R-:W-:Y:S02]  /*0260*/  CS2R R14, SRZ ;  /* 0x00000000000e7805 */ /* 0x000fe4000001ff00 */
[----:B-1----:R-:W-:Y:S02]  /*0270*/  CS2R R16, SRZ ;  /* 0x0000000000107805 */ /* 0x002fe4000001ff00 */
[----:B---3--:R-:W-:Y:S01]  /*0280*/  CS2R R18, SRZ ;  /* 0x0000000000127805 */ /* 0x008fe2000001ff00 */
[----:B------:R-:W-:Y:S01]  /*0290*/  IMAD.WIDE R32, R13, 0x4, R32 ;  /* 0x000000040d207825 */ /* 0x000fe200078e0220 */
[----:B------:R-:W-:Y:S02]  /*02a0*/  CS2R R12, SRZ ;  /* 0x00000000000c7805 */ /* 0x000fe4000001ff00 */
[----:B------:R-:W-:Y:S01]  /*02b0*/  CS2R R22, SRZ ;  /* 0x0000000000167805 */ /* 0x000fe2000001ff00 */
[----:B------:R-:W-:Y:S01]  /*02c0*/  IMAD.WIDE R34, R25, 0x4, R20 ;  /* 0x0000000419227825 */ /* 0x000fe200078e0214 */
[----:B------:R-:W-:-:S02]  /*02d0*/  CS2R R20, SRZ ;  /* 0x0000000000147805 */ /* 0x000fc4000001ff00 */
[----:B------:R-:W3:Y:S01]  /*02e0*/  @P2 LDG.E.EL.128 R12, desc[UR6][R32.64] ;  /* 0x00000006200c2981 */ /* 0x000ee2000c2e1d00 */
[----:B0-----:R-:W-:-:S03]  /*02f0*/  IMAD.WIDE R30, R27, 0x4, R28 ;  /* 0x000000041b1e7825 */ /* 0x001fc600078e021c */
[----:B------:R-:W3:Y:S04]  /*0300*/  @!P0 LDG.E.EL.128 R16, desc[UR6][R34.64] ;  /* 0x0000000622108981 */ /* 0x000ee8000c2e1d00 */
[----:B------:R-:W4:Y:S01]  /*0310*/  @!P1 LDG.E.EL.128 R20, desc[UR6][R30.64] ;  /* 0x000000061e149981 */ /* 0x000f22000c2e1d00 */
[----:B------:R-:W-:-:S04]  /*0320*/  IMAD.WIDE R28, R25, 0x4, R28 ;  /* 0x00000004191c7825 */ /* 0x000fc800078e021c */
[----:B--2---:R-:W-:Y:S01]  /*0330*/  FADD R8, -R8, R4 ;  /* 0x0000000408087221 */ /* 0x004fe20000000100 */
[----:B------:R-:W-:Y:S01]  /*0340*/  FADD R9, -R9, R5 ;  /* 0x0000000509097221 */ /* 0x000fe20000000100 */
[----:B------:R-:W-:Y:S01]  /*0350*/  FADD R10, -R10, R6 ;  /* 0x000000060a0a7221 */ /* 0x000fe20000000100 */
[----:B------:R-:W-:Y:S01]  /*0360*/  FADD R11, -R11, R7 ;  /* 0x000000070b0b7221 */ /* 0x000fe20000000100 */
[----:B------:R-:W-:Y:S02]  /*0370*/  CS2R R4, SRZ ;  /* 0x0000000000047805 */ /* 0x000fe4000001ff00 */
[----:B------:R-:W-:-:S06]  /*0380*/  CS2R R6, SRZ ;  /* 0x0000000000067805 */ /* 0x000fcc000001ff00 */
[----:B------:R0:W2:Y:S01]  /*0390*/  @!P0 LDG.E.EL.128 R4, desc[UR6][R28.64] ;  /* 0x000000061c048981 */ /* 0x0000a2000c2e1d00 */
[----:B---3--:R-:W-:Y:S01]  /*03a0*/  FADD R24, -R16, R12 ;  /* 0x0000000c10187221 */ /* 0x008fe20000000100 */
[----:B----4-:R-:W-:Y:S01]  /*03b0*/  FADD R16, R20, 0.0010000000474974513054 ;  /* 0x3a83126f14107421 */ /* 0x010fe20000000000 */
[----:B------:R-:W-:-:S05]  /*03c0*/  FADD R21, R21, 0.0010000000474974513054 ;  /* 0x3a83126f15157421 */ /* 0x000fca0000000000 */
[----:B------:R-:W1:Y:S08]  /*03d0*/  MUFU.SQRT R16, R16 ;  /* 0x0000001000107308 */ /* 0x000e700000002000 */
[----:B------:R-:W3:Y:S01]  /*03e0*/  MUFU.SQRT R21, R21 ;  /* 0x0000001500157308 */ /* 0x000ee20000002000 */
[----:B------:R-:W-:Y:S01]  /*03f0*/  FADD R23, R23, 0.0010000000474974513054 ;  /* 0x3a83126f17177421 */ /* 0x000fe20000000000 */
[----:B------:R-:W-:Y:S01]  /*0400*/  FADD R17, -R17, R13 ;  /* 0x0000000d11117221 */ /* 0x000fe20000000100 */
[----:B------:R-:W-:Y:S01]  /*0410*/  HFMA2.MMA R13, -RZ, RZ, 1.625, 0 ;  /* 0x3e800000ff0d7435 */ /* 0x000fe200000001ff */
[----:B-1----:R-:W-:-:S04]  /*0420*/  FSETP.GT.AND P3, PT, R16, 8.50705917302346158658e+37, PT ;  /* 0x7e8000001000780b */ /* 0x002fc80003f64000 */
[----:B------:R-:W1:Y:S01]  /*0430*/  MUFU.SQRT R20, R23 ;  /* 0x0000001700147308 */ /* 0x000e620000002000 */
[C---:B------:R-:W-:Y:S02]  /*0440*/  FSETP.GEU.AND P4, PT, R16.reuse, 1.175494350822287508e-38, PT ;  /* 0x008000001000780b */ /* 0x040fe40003f8e000 */
[C---:B---3--:R-:W-:Y:S02]  /*0450*/  FSETP.GT.AND P5, PT, R21.reuse, 8.50705917302346158658e+37, PT ;  /* 0x7e8000001500780b */ /* 0x048fe40003fa4000 */
[----:B------:R-:W-:Y:S01]  /*0460*/  FSETP.GEU.AND P2, PT, R21, 1.175494350822287508e-38, PT ;  /* 0x008000001500780b */ /* 0x000fe20003f4e000 */
[----:B------:R-:W-:Y:S01]  /*0470*/  FADD R19, -R19, R15 ;  /* 0x0000000f13137221 */ /* 0x000fe20000000100 */
[C---:B------:R-:W-:Y:S02]  /*0480*/  FSEL R15, R13.reuse, 1, P3 ;  /* 0x3f8000000d0f7808 */ /* 0x040fe40001800000 */
[----:B------:R-:W-:Y:S01]  /*0490*/  @P3 FMUL R16, R16, 0.25 ;  /* 0x3e80000010103820 */ /* 0x000fe20000400000 */
[----:B------:R-:W-:Y:S01]  /*04a0*/  FADD R14, -R18, R14 ;  /* 0x0000000e120e7221 */ /* 0x000fe20000000100 */
[----:B------:R-:W-:-:S03]  /*04b0*/  FSEL R18, R13, 1, P5 ;  /* 0x3f8000000d127808 */ /* 0x000fc60002800000 */
[----:B------:R-:W-:Y:S01]  /*04c0*/  @!P4 FMUL R16, R16, 16777216 ;  /* 0x4b8000001010c820 */ /* 0x000fe20000400000 */
[----:B------:R-:W-:Y:S01]  /*04d0*/  @!P4 FMUL R15, R15, 16777216 ;  /* 0x4b8000000f0fc820 */ /* 0x000fe20000400000 */
[----:B-1----:R-:W-:Y:S01]  /*04e0*/  FSETP.GT.AND P4, PT, R20, 8.50705917302346158658e+37, PT ;  /* 0x7e8000001400780b */ /* 0x002fe20003f84000 */
[----:B------:R-:W-:Y:S01]  /*04f0*/  @P5 FMUL R21, R21, 0.25 ;  /* 0x3e80000015155820 */ /* 0x000fe20000400000 */
[----:B------:R-:W-:-:S03]  /*0500*/  @!P2 FMUL R18, R18, 16777216 ;  /* 0x4b8000001212a820 */ /* 0x000fc60000400000 */
[----:B------:R-:W-:Y:S01]  /*0510*/  @!P2 FMUL R21, R21, 16777216 ;  /* 0x4b8000001515a820 */ /* 0x000fe20000400000 */
[----:B------:R-:W-:Y:S01]  /*0520*/  FSETP.GEU.AND P2, PT, R20, 1.175494350822287508e-38, PT ;  /* 0x008000001400780b */ /* 0x000fe20003f4e000 */
[----:B------:R-:W1:Y:S01]  /*0530*/  MUFU.RCP R16, R16 ;  /* 0x0000001000107308 */ /* 0x000e620000001000 */
[----:B------:R-:W-:-:S05]  /*0540*/  FADD R22, R22, 0.0010000000474974513054 ;  /* 0x3a83126f16167421 */ /* 0x000fca0000000000 */
[----:B------:R-:W-:Y:S02]  /*0550*/  @P4 FMUL R20, R20, 0.25 ;  /* 0x3e80000014144820 */ /* 0x000fe40000400000 */
[----:B------:R-:W3:Y:S04]  /*0560*/  MUFU.RCP R21, R21 ;  /* 0x0000001500157308 */ /* 0x000ee80000001000 */
[----:B------:R-:W-:-:S04]  /*0570*/  @!P2 FMUL R20, R20, 16777216 ;  /* 0x4b8000001414a820 */ /* 0x000fc80000400000 */
[----:B------:R-:W4:Y:S01]  /*0580*/  MUFU.SQRT R12, R22 ;  /* 0x00000016000c7308 */ /* 0x000f220000002000 */
[----:B-1----:R-:W-:-:S07]  /*0590*/  FMUL R15, R16, R15 ;  /* 0x0000000f100f7220 */ /* 0x002fce0000400000 */
[----:B0-----:R-:W0:Y:S01]  /*05a0*/  MUFU.RCP R28, R20 ;  /* 0x00000014001c7308 */ /* 0x001e220000001000 */
[----:B---3--:R-:W-:Y:S01]  /*05b0*/  FMUL R16, R21, R18 ;  /* 0x0000001215107220 */ /* 0x008fe20000400000 */
[----:B------:R-:W-:Y:S02]  /*05c0*/  FSEL R21, R13, 1, P4 ;  /* 0x3f8000000d157808 */ /* 0x000fe40002000000 */
[----:B----4-:R-:W-:-:S03]  /*05d0*/  FSETP.GT.AND P3, PT, R12, 8.50705917302346158658e+37, PT ;  /* 0x7e8000000c00780b */ /* 0x010fc60003f64000 */
[----:B------:R-:W-:Y:S01]  /*05e0*/  @!P2 FMUL R21, R21, 16777216 ;  /* 0x4b8000001515a820 */ /* 0x000fe20000400000 */
[----:B------:R-:W-:-:S03]  /*05f0*/  FSETP.GEU.AND P5, PT, R12, 1.175494350822287508e-38, PT ;  /* 0x008000000c00780b */ /* 0x000fc60003fae000 */
[----:B0-----:R-:W-:Y:S01]  /*0600*/  FMUL R28, R28, R21 ;  /* 0x000000151c1c7220 */ /* 0x001fe20000400000 */
[----:B------:R-:W-:-:S05]  /*0610*/  FSEL R18, R13, 1, P3 ;  /* 0x3f8000000d127808 */ /* 0x000fca0001800000 */
[----:B------:R-:W-:Y:S01]  /*0620*/  @P3 FMUL R12, R12, 0.25 ;  /* 0x3e8000000c0c3820 */ /* 0x000fe20000400000 */
[----:B------:R-:W-:-:S03]  /*0630*/  P2R R26, PR, RZ, 0x2 ;  /* 0x00000002ff1a7803 */ /* 0x000fc60000000000 */
[----:B------:R-:W-:Y:S01]  /*0640*/  @!P5 FMUL R12, R12, 16777216 ;  /* 0x4b8000000c0cd820 */ /* 0x000fe20000400000 */
[----:B------:R-:W-:Y:S01]  /*0650*/  @!P5 FMUL R18, R18, 16777216 ;  /* 0x4b8000001212d820 */ /* 0x000fe20000400000 */
[----:B------:R-:W-:Y:S01]  /*0660*/  FMUL R16, R16, R9 ;  /* 0x0000000910107220 */ /* 0x000fe20000400000 */
[----:B------:R-:W-:Y:S01]  /*0670*/  FMUL R15, R15, R8 ;  /* 0x000000080f0f7220 */ /* 0x000fe20000400000 */
[----:B------:R-:W-:Y:S01]  /*0680*/  CS2R R8, SRZ ;  /* 0x0000000000087805 */ /* 0x000fe2000001ff00 */
[----:B--2---:R-:W-:Y:S01]  /*0690*/  FADD R4, R4, 0.0010000000474974513054 ;  /* 0x3a83126f04047421 */ /* 0x004fe20000000000 */
[----:B------:R-:W-:Y:S01]  /*06a0*/  FADD R5, R5, 0.0010000000474974513054 ;  /* 0x3a83126f05057421 */ /* 0x000fe20000000000 */
[----:B------:R-:W-:-:S04]  /*06b0*/  FADD R6, R6, 0.0010000000474974513054 ;  /* 0x3a83126f06067421 */ /* 0x000fc80000000000 */
[----:B------:R-:W0:Y:S01]  /*06c0*/  MUFU.SQRT R4, R4 ;  /* 0x0000000400047308 */ /* 0x000e220000002000 */
[----:B------:R-:W-:-:S07]  /*06d0*/  FADD R21, R7, 0.0010000000474974513054 ;  /* 0x3a83126f07157421 */ /* 0x000fce0000000000 */
[----:B------:R-:W1:Y:S08]  /*06e0*/  MUFU.SQRT R22, R5 ;  /* 0x0000000500167308 */ /* 0x000e700000002000 */
[----:B------:R-:W2:Y:S01]  /*06f0*/  MUFU.SQRT R29, R6 ;  /* 0x00000006001d7308 */ /* 0x000ea20000002000 */
[----:B0-----:R-:W-:-:S07]  /*0700*/  FSETP.GT.AND P3, PT, R4, 8.50705917302346158658e+37, PT ;  /* 0x7e8000000400780b */ /* 0x001fce0003f64000 */
[----:B------:R-:W0:Y:S01]  /*0710*/  MUFU.SQRT R20, R21 ;  /* 0x0000001500147308 */ /* 0x000e220000002000 */
[----:B-1----:R-:W-:Y:S02]  /*0720*/  FSETP.GT.AND P4, PT, R22, 8.50705917302346158658e+37, PT ;  /* 0x7e8000001600780b */ /* 0x002fe40003f84000 */
[----:B--2---:R-:W-:Y:S02]  /*0730*/  FSETP.GT.AND P6, PT, R29, 8.50705917302346158658e+37, PT ;  /* 0x7e8000001d00780b */ /* 0x004fe40003fc4000 */
[C---:B------:R-:W-:Y:S01]  /*0740*/  FSETP.GEU.AND P2, PT, R4.reuse, 1.175494350822287508e-38, PT ;  /* 0x008000000400780b */ /* 0x040fe20003f4e000 */
[----:B------:R-:W-:Y:S01]  /*0750*/  @P3 FMUL R4, R4, 0.25 ;  /* 0x3e80000004043820 */ /* 0x000fe20000400000 */
[----:B------:R-:W-:Y:S02]  /*0760*/  FSEL R23, R13, 1, P3 ;  /* 0x3f8000000d177808 */ /* 0x000fe40001800000 */
[----:B------:R-:W-:Y:S02]  /*0770*/  FSETP.GEU.AND P3, PT, R22, 1.175494350822287508e-38, PT ;  /* 0x008000001600780b */ /* 0x000fe40003f6e000 */
[----:B0-----:R-:W-:-:S03]  /*0780*/  FSETP.GT.AND P1, PT, R20, 8.50705917302346158658e+37, PT ;  /* 0x7e8000001400780b */ /* 0x001fc60003f24000 */
[----:B------:R-:W-:Y:S01]  /*0790*/  @P4 FMUL R22, R22, 0.25 ;  /* 0x3e80000016164820 */ /* 0x000fe20000400000 */
[----:B------:R-:W-:Y:S02]  /*07a0*/  FSEL R5, R13, 1, P4 ;  /* 0x3f8000000d057808 */ /* 0x000fe40002000000 */
[C---:B------:R-:W-:Y:S01]  /*07b0*/  FSETP.GEU.AND P4, PT, R29.reuse, 1.175494350822287508e-38, PT ;  /* 0x008000001d00780b */ /* 0x040fe20003f8e000 */
[----:B------:R-:W-:Y:S01]  /*07c0*/  @P6 FMUL R29, R29, 0.25 ;  /* 0x3e8000001d1d6820 */ /* 0x000fe20000400000 */
[C---:B------:R-:W-:Y:S02]  /*07d0*/  FSEL R6, R13.reuse, 1, P6 ;  /* 0x3f8000000d067808 */ /* 0x040fe40003000000 */
[----:B------:R-:W-:Y:S02]  /*07e0*/  FSEL R7, R13, 1, P1 ;  /* 0x3f8000000d077808 */ /* 0x000fe40000800000 */
[----:B------:R-:W0:Y:S01]  /*07f0*/  MUFU.RCP R13, R12 ;  /* 0x0000000c000d7308 */ /* 0x000e220000001000 */
[C---:B------:R-:W-:Y:S01]  /*0800*/  FSETP.GEU.AND P6, PT, R20.reuse, 1.175494350822287508e-38, PT ;  /* 0x008000001400780b */ /* 0x040fe20003fce000 */
[----:B------:R-:W-:Y:S01]  /*0810*/  @P1 FMUL R20, R20, 0.25 ;  /* 0x3e80000014141820 */ /* 0x000fe20000400000 */
[----:B------:R-:W-:Y:S01]  /*0820*/  @!P3 FMUL R22, R22, 16777216 ;  /* 0x4b8000001616b820 */ /* 0x000fe20000400000 */
[----:B------:R-:W-:-:S10]  /*0830*/  @!P2 FMUL R4, R4, 16777216 ;  /* 0x4b8000000404a820 */ /* 0x000fd40000400000 */
[----:B------:R-:W-:Y:S01]  /*0840*/  @!P6 FMUL R20, R20, 16777216 ;  /* 0x4b8000001414e820 */ /* 0x000fe20000400000 */
[----:B0-----:R-:W-:-:S03]  /*0850*/  FMUL R13, R13, R18 ;  /* 0x000000120d0d7220 */ /* 0x001fc60000400000 */
[----:B------:R0:W1:Y:S01]  /*0860*/  MUFU.RCP R18, R20 ;  /* 0x0000001400127308 */ /* 0x0000620000001000 */
[----:B------:R-:W-:Y:S01]  /*0870*/  FMUL R21, R13, R10 ;  /* 0x0000000a0d157220 */ /* 0x000fe20000400000 */
[----:B------:R-:W-:Y:S01]  /*0880*/  @!P4 FMUL R29, R29, 16777216 ;  /* 0x4b8000001d1dc820 */ /* 0x000fe20000400000 */
[----:B------:R-:W2:Y:S01]  /*0890*/  LDC.64 R12, c[0x0][0x228] ;  /* 0x00008a00ff0c7b82 */ /* 0x000ea20000000a00 */
[----:B0-----:R-:W-:-:S07]  /*08a0*/  FMUL R20, R28, R11 ;  /* 0x0000000b1c147220 */ /* 0x001fce0000400000 */
[----:B------:R-:W0:Y:S01]  /*08b0*/  LDC.64 R10, c[0x0][0x230] ;  /* 0x00008c00ff0a7b82 */ /* 0x000e220000000a00 */
[----:B------:R-:W-:Y:S08]  /*08c0*/  MUFU.RCP R22, R22 ;  /* 0x0000001600167308 */ /* 0x000ff00000001000 */
[----:B------:R-:W3:Y:S08]  /*08d0*/  MUFU.RCP R29, R29 ;  /* 0x0000001d001d7308 */ /* 0x000ef00000001000 */
[----:B------:R-:W4:Y:S01]  /*08e0*/  MUFU.RCP R4, R4 ;  /* 0x0000000400047308 */ /* 0x000f220000001000 */
[----:B------:R-:W-:Y:S01]  /*08f0*/  ISETP.NE.AND P1, PT, R26, RZ, PT ;  /* 0x000000ff1a00720c */ /* 0x000fe20003f25270 */
[----:B------:R-:W-:Y:S01]  /*0900*/  @!P6 FMUL R7, R7, 16777216 ;  /* 0x4b8000000707e820 */ /* 0x000fe20000400000 */
[----:B------:R-:W-:Y:S01]  /*0910*/  @!P4 FMUL R6, R6, 16777216 ;  /* 0x4b8000000606c820 */ /* 0x000fe20000400000 */
[----:B------:R-:W-:Y:S01]  /*0920*/  @!P3 FMUL R5, R5, 16777216 ;  /* 0x4b8000000505b820 */ /* 0x000fe20000400000 */
[----:B------:R-:W-:Y:S01]  /*0930*/  @!P2 FMUL R23, R23, 16777216 ;  /* 0x4b8000001717a820 */ /* 0x000fe20000400000 */
[----:B-1----:R-:W-:Y:S01]  /*0940*/  FMUL R18, R18, R7 ;  /* 0x0000000712127220 */ /* 0x002fe20000400000 */
[----:B---3--:R-:W-:Y:S01]  /*0950*/  FMUL R29, R29, R6 ;  /* 0x000000061d1d7220 */ /* 0x008fe20000400000 */
[----:B------:R-:W-:Y:S01]  /*0960*/  FMUL R26, R22, R5 ;  /* 0x00000005161a7220 */ /* 0x000fe20000400000 */
[----:B0-----:R-:W-:Y:S01]  /*0970*/  IMAD.WIDE R32, R27, 0x4, R10 ;  /* 0x000000041b207825 */ /* 0x001fe200078e020a */
[----:B------:R-:W-:-:S03]  /*0980*/  CS2R R6, SRZ ;  /* 0x0000000000067805 */ /* 0x000fc6000001ff00 */
[----:B------:R-:W-:Y:S01]  /*0990*/  IMAD.WIDE R30, R25, 0x4, R10 ;  /* 0x00000004191e7825 */ /* 0x000fe200078e020a */
[----:B------:R-:W-:-:S03]  /*09a0*/  CS2R R10, SRZ ;  /* 0x00000000000a7805 */ /* 0x000fc6000001ff00 */
[----:B----4-:R-:W-:Y:S01]  /*09b0*/  FMUL R23, R4, R23 ;  /* 0x0000001704177220 */ /* 0x010fe20000400000 */
[----:B------:R-:W-:Y:S01]  /*09c0*/  CS2R R4, SRZ ;  /* 0x0000000000047805 */ /* 0x000fe2000001ff00 */
[--C-:B--2---:R-:W-:Y:S01]  /*09d0*/  IMAD.WIDE R34, R27, 0x4, R12.reuse ;  /* 0x000000041b227825 */ /* 0x104fe200078e020c */
[----:B------:R-:W2:Y:S04]  /*09e0*/  @!P1 LDG.E.EL.128 R8, desc[UR6][R32.64] ;  /* 0x0000000620089981 */ /* 0x000ea8000c2e1d00 */
[----:B------:R-:W2:Y:S01]  /*09f0*/  @!P1 LDG.E.EL.128 R4, desc[UR6][R34.64] ;  /* 0x0000000622049981 */ /* 0x000ea2000c2e1d00 */
[----:B------:R-:W-:Y:S01]  /*0a00*/  FMUL R22, R18, R19 ;  /* 0x0000001312167220 */ /* 0x000fe20000400000 */
[----:B------:R-:W-:Y:S01]  /*0a10*/  FMUL R29, R29, R14 ;  /* 0x0000000e1d1d7220 */ /* 0x000fe20000400000 */
[----:B------:R-:W-:Y:S01]  /*0a20*/  IMAD.WIDE R18, R25, 0x4, R12 ;  /* 0x0000000419127825 */ /* 0x000fe200078e020c */
[----:B------:R-:W-:-:S03]  /*0a30*/  CS2R R12, SRZ ;  /* 0x00000000000c7805 */ /* 0x000fc6000001ff00 */
[----:B------:R-:W-:Y:S01]  /*0a40*/  FMUL R26, R26, R17 ;  /* 0x000000111a1a7220 */ /* 0x000fe20000400000 */
[----:B------:R-:W0:Y:S01]  /*0a50*/  S2UR UR5, SR_CgaCtaId ;  /* 0x00000000000579c3 */ /* 0x000e220000008800 */
[----:B------:R-:W-:Y:S01]  /*0a60*/  FMUL R23, R23, R24 ;  /* 0x0000001817177220 */ /* 0x000fe20000400000 */
[----:B------:R-:W-:Y:S01]  /*0a70*/  UMOV UR4, 0x400 ;  /* 0x0000040000047882 */ /* 0x000fe20000000000 */
[----:B------:R-:W-:Y:S01]  /*0a80*/  ISETP.GE.AND P6, PT, R0, 0xc4, PT ;  /* 0x000000c40000780c */ /* 0x000fe20003fc6270 */
[----:B--2---:R-:W-:Y:S01]  /*0a90*/  FFMA R4, R15, R4, R8 ;  /* 0x000000040f047223 */ /* 0x004fe20000000008 */
[----:B------:R-:W-:Y:S01]  /*0aa0*/  CS2R R14, SRZ ;  /* 0x00000000000e7805 */ /* 0x000fe2000001ff00 */
[----:B------:R-:W-:Y:S01]  /*0ab0*/  FFMA R5, R16, R5, R9 ;  /* 0x0000000510057223 */ /* 0x000fe20000000009 */
[----:B------:R-:W-:-:S04]  /*0ac0*/  CS2R R16, SRZ ;  /* 0x0000000000107805 */ /* 0x000fc8000001ff00 */
[----:B------:R1:W2:Y:S02]  /*0ad0*/  @!P0 LDG.E.EL.128 R12, desc[UR6][R18.64] ;  /* 0x00000006120c8981 */ /* 0x0002a4000c2e1d00 */
[----:B-1----:R-:W-:-:S06]  /*0ae0*/  CS2R R18, SRZ ;  /* 0x0000000000127805 */ /* 0x002fcc000001ff00 */
[----:B------:R1:W2:Y:S01]  /*0af0*/  @!P0 LDG.E.EL.128 R16, desc[UR6][R30.64] ;  /* 0x000000061e108981 */ /* 0x0002a2000c2e1d00 */
[----:B------:R-:W-:Y:S01]  /*0b00*/  LOP3.LUT R8, R3, 0x7f, R2, 0xf8, !PT ;  /* 0x0000007f03087812 */ /* 0x000fe200078ef802 */
[----:B------:R-:W-:Y:S02]  /*0b10*/  FFMA R10, R21, R6, R10 ;  /* 0x00000006150a7223 */ /* 0x000fe4000000000a */
[----:B------:R-:W3:Y:S02]  /*0b20*/  S2R R6, SR_TID.X ;  /* 0x0000000000067919 */ /* 0x000ee40000002100 */
[----:B------:R-:W-:-:S05]  /*0b30*/  IMAD.HI R9, R8, 0x66666667, RZ ;  /* 0x6666666708097827 */ /* 0x000fca00078e02ff */
[----:B------:R-:W-:-:S04]  /*0b40*/  SHF.R.U32.HI R28, RZ, 0x1f, R9 ;  /* 0x0000001fff1c7819 */ /* 0x000fc80000011609 */
[----:B------:R-:W-:Y:S01]  /*0b50*/  LEA.HI.SX32 R9, R9, R28, 0x19 ;  /* 0x0000001c09097211 */ /* 0x000fe200078fcaff */
[----:B------:R-:W-:Y:S01]  /*0b60*/  FFMA R11, R20, R7, R11 ;  /* 0x00000007140b7223 */ /* 0x000fe2000000000b */
[----:B------:R-:W-:-:S03]  /*0b70*/  LOP3.LUT R20, R2, 0x7f, RZ, 0xc0, !PT ;  /* 0x0000007f02147812 */ /* 0x000fc600078ec0ff */
[----:B------:R-:W-:-:S04]  /*0b80*/  IMAD R7, R9, -0x140, R8 ;  /* 0xfffffec009077824 */ /* 0x000fc800078e0208 */
[----:B------:R-:W-:Y:S01]  /*0b90*/  IMAD R2, R7, 0xc4, R0 ;  /* 0x000000c407027824 */ /* 0x000fe200078e0200 */
[----:B------:R-:W-:-:S03]  /*0ba0*/  LOP3.LUT R7, R3, 0x80, R20, 0xfe, !PT ;  /* 0x0000008003077812 */ /* 0x000fc600078efe14 */
[----:B------:R-:W-:Y:S02]  /*0bb0*/  IMAD R2, R9, 0x3d400, R2 ;  /* 0x0003d40009027824 */ /* 0x000fe400078e0202 */
[----:B------:R-:W-:Y:S01]  /*0bc0*/  IMAD.HI R9, R7, 0x66666667, RZ ;  /* 0x6666666707097827 */ /* 0x000fe200078e02ff */
[----:B------:R-:W-:-:S04]  /*0bd0*/  FSETP.GEU.AND P1, PT, R4, RZ, PT ;  /* 0x000000ff0400720b */ /* 0x000fc80003f2e000 */
[----:B------:R-:W-:Y:S02]  /*0be0*/  SHF.R.U32.HI R24, RZ, 0x1f, R9 ;  /* 0x0000001fff187819 */ /* 0x000fe40000011609 */
[----:B-1----:R-:W-:Y:S02]  /*0bf0*/  FSEL R30, R4, RZ, P1 ;  /* 0x000000ff041e7208 */ /* 0x002fe40000800000 */
[----:B------:R-:W-:Y:S02]  /*0c00*/  LEA.HI.SX32 R24, R9, R24, 0x19 ;  /* 0x0000001809187211 */ /* 0x000fe400078fcaff */
[----:B---3--:R-:W-:Y:S02]  /*0c10*/  SHF.L.U32 R9, R6, 0x2, RZ ;  /* 0x0000000206097819 */ /* 0x008fe400000006ff */
[----:B------:R-:W-:Y:S01]  /*0c20*/  FSETP.GEU.AND P1, PT, R5, RZ, PT ;  /* 0x000000ff0500720b */ /* 0x000fe20003f2e000 */
[----:B0-----:R-:W-:Y:S01]  /*0c30*/  UPRMT UR4, UR5, 0x654, UR4 ;  /* 0x0000065405047896 */ /* 0x001fe20008000004 */
[----:B------:R-:W-:-:S02]  /*0c40*/  LOP3.LUT R21, R9, 0x1fc, RZ, 0xc0, !PT ;  /* 0x000001fc09157812 */ /* 0x000fc400078ec0ff */
[----:B------:R-:W-:Y:S02]  /*0c50*/  FSEL R32, R5, RZ, P1 ;  /* 0x000000ff05207208 */ /* 0x000fe40000800000 */
[----:B------:R-:W-:Y:S01]  /*0c60*/  FSETP.GEU.AND P1, PT, R10, RZ, PT ;  /* 0x000000ff0a00720b */ /* 0x000fe20003f2e000 */
[----:B------:R-:W-:Y:S01]  /*0c70*/  IMAD R9, R24, -0x140, R7 ;  /* 0xfffffec018097824 */ /* 0x000fe200078e0207 */
[----:B------:R-:W-:Y:S02]  /*0c80*/  ISETP.LT.AND P0, PT, R7, 0x500, !P6 ;  /* 0x000005000700780c */ /* 0x000fe40007701270 */
[----:B------:R-:W-:Y:S02]  /*0c90*/  LEA R7, R21, UR4, 0x3 ;  /* 0x0000000415077c11 */ /* 0x000fe4000f8e18ff */
[----:B------:R-:W-:Y:S02]  /*0ca0*/  FSEL R10, R10, RZ, P1 ;  /* 0x000000ff0a0a7208 */ /* 0x000fe40000800000 */
[C---:B------:R-:W-:Y:S01]  /*0cb0*/  FSETP.GEU.AND P1, PT, R11.reuse, RZ, PT ;  /* 0x000000ff0b00720b */ /* 0x040fe20003f2e000 */
[----:B------:R0:W-:Y:S04]  /*0cc0*/  STS [R7], R30 ;  /* 0x0000001e07007388 */ /* 0x0001e80000000800 */
[----:B------:R-:W-:Y:S01]  /*0cd0*/  STS [R7+0x8], R32 ;  /* 0x0000082007007388 */ /* 0x000fe20000000800 */
[----:B0-----:R-:W-:-:S03]  /*0ce0*/  FSEL R30, R11, RZ, P1 ;  /* 0x000000ff0b1e7208 */ /* 0x001fc60000800000 */
[----:B------:R0:W-:Y:S04]  /*0cf0*/  STS [R7+0x10], R10 ;  /* 0x0000100a07007388 */ /* 0x0001e80000000800 */
[----:B------:R1:W-:Y:S01]  /*0d00*/  STS [R7+0x18], R30 ;  /* 0x0000181e07007388 */ /* 0x0003e20000000800 */
[----:B------:R-:W-:Y:S01]  /*0d10*/  LOP3.LUT R5, R3, 0x100, R20, 0xfe, !PT ;  /* 0x0000010003057812 */ /* 0x000fe200078efe14 */
[----:B------:R-:W-:Y:S01]  /*0d20*/  IMAD R9, R9, 0xc4, R0 ;  /* 0x000000c409097824 */ /* 0x000fe200078e0200 */
[----:B------:R-:W-:-:S03]  /*0d30*/  LOP3.LUT R3, R3, 0x180, R20, 0xfe, !PT ;  /* 0x0000018003037812 */ /* 0x000fc600078efe14 */
[----:B------:R-:W-:Y:S02]  /*0d40*/  IMAD R4, R24, 0x3d400, R9 ;  /* 0x0003d40018047824 */ /* 0x000fe400078e0209 */
[----:B------:R-:W-:Y:S01]  /*0d50*/  IMAD.HI R24, R3, 0x66666667, RZ ;  /* 0x6666666703187827 */ /* 0x000fe200078e02ff */
[----:B------:R-:W-:Y:S02]  /*0d60*/  LOP3.LUT R6, R6, 0x7f, RZ, 0xc0, !PT ;  /* 0x0000007f06067812 */ /* 0x000fe400078ec0ff */
[----:B------:R-:W-:Y:S02]  /*0d70*/  LOP3.LUT R25, R20, 0x100, RZ, 0xfc, !PT ;  /* 0x0000010014197812 */ /* 0x000fe400078efcff */
[----:B------:R-:W-:Y:S02]  /*0d80*/  SHF.R.U32.HI R9, RZ, 0x1f, R24 ;  /* 0x0000001fff097819 */ /* 0x000fe40000011618 */
[----:B------:R-:W-:Y:S02]  /*0d90*/  LOP3.LUT R6, R6, 0x180, RZ, 0xfc, !PT ;  /* 0x0000018006067812 */ /* 0x000fe400078efcff */
[----:B------:R-:W-:-:S02]  /*0da0*/  LEA.HI.SX32 R24, R24, R9, 0x19 ;  /* 0x0000000918187211 */ /* 0x000fc400078fcaff */
[----:B------:R-:W-:Y:S02]  /*0db0*/  LEA R25, R25, UR4, 0x3 ;  /* 0x0000000419197c11 */ /* 0x000fe4000f8e18ff */
[----:B------:R-:W-:Y:S01]  /*0dc0*/  LEA R9, R6, UR4, 0x3 ;  /* 0x0000000406097c11 */ /* 0x000fe2000f8e18ff */
[----:B------:R-:W-:-:S05]  /*0dd0*/  IMAD.HI R28, R5, 0x66666667, RZ ;  /* 0x66666667051c7827 */ /* 0x000fca00078e02ff */
[----:B------:R-:W-:-:S04]  /*0de0*/  SHF.R.U32.HI R11, RZ, 0x1f, R28 ;  /* 0x0000001fff0b7819 */ /* 0x000fc8000001161c */
[----:B------:R-:W-:Y:S02]  /*0df0*/  LEA.HI.SX32 R28, R28, R11, 0x19 ;  /* 0x0000000b1c1c7211 */ /* 0x000fe400078fcaff */
[----:B0-----:R-:W0:Y:S08]  /*0e00*/  LDC.64 R10, c[0x0][0x238] ;  /* 0x00008e00ff0a7b82 */ /* 0x001e300000000a00 */
[----:B------:R-:W-:Y:S01]  /*0e10*/  BAR.SYNC.DEFER_BLOCKING 0x0 ;  /* 0x0000000000007b1d */ /* 0x000fe20000010000 */
[----:B--2---:R-:W-:Y:S01]  /*0e20*/  FFMA R12, R23, R12, R16 ;  /* 0x0000000c170c7223 */ /* 0x004fe20000000010 */
[----:B------:R-:W-:Y:S01]  /*0e30*/  FFMA R13, R26, R13, R17 ;  /* 0x0000000d1a0d7223 */ /* 0x000fe20000000011 */
[----:B------:R-:W-:Y:S01]  /*0e40*/  FFMA R14, R29, R14, R18 ;  /* 0x0000000e1d0e7223 */ /* 0x000fe20000000012 */
[----:B------:R-:W-:Y:S01]  /*0e50*/  FFMA R19, R22, R15, R19 ;  /* 0x0000000f16137223 */ /* 0x000fe20000000013 */
[----:B------:R-:W-:-:S02]  /*0e60*/  LOP3.LUT R15, R20, 0x80, RZ, 0xfc, !PT ;  /* 0x00000080140f7812 */ /* 0x000fc400078efcff */
[----:B------:R-:W-:Y:S02]  /*0e70*/  LEA R16, R20, UR4, 0x3 ;  /* 0x0000000414107c11 */ /* 0x000fe4000f8e18ff */
[----:B------:R-:W-:Y:S02]  /*0e80*/  LEA R15, R15, UR4, 0x3 ;  /* 0x000000040f0f7c11 */ /* 0x000fe4000f8e18ff */
[----:B------:R-:W-:Y:S01]  /*0e90*/  FSETP.GEU.AND P2, PT, R14, RZ, PT ;  /* 0x000000ff0e00720b */ /* 0x000fe20003f4e000 */
[----:B------:R-:W2:Y:S01]  /*0ea0*/  LDS R17, [R16] ;  /* 0x0000000010117984 */ /* 0x000ea20000000800 */
[----:B------:R-:W-:Y:S02]  /*0eb0*/  FSETP.GEU.AND P3, PT, R13, RZ, PT ;  /* 0x000000ff0d00720b */ /* 0x000fe40003f6e000 */
[----:B------:R-:W-:Y:S02]  /*0ec0*/  FSETP.GEU.AND P4, PT, R12, RZ, PT ;  /* 0x000000ff0c00720b */ /* 0x000fe40003f8e000 */
[----:B-1----:R-:W-:-:S02]  /*0ed0*/  FSEL R30, R14, RZ, P2 ;  /* 0x000000ff0e1e7208 */ /* 0x002fc40001000000 */
[----:B------:R-:W-:Y:S01]  /*0ee0*/  FSEL R26, R13, RZ, P3 ;  /* 0x000000ff0d1a7208 */ /* 0x000fe20001800000 */
[----:B------:R-:W1:Y:S01]  /*0ef0*/  LDS R14, [R15] ;  /* 0x000000000f0e7984 */ /* 0x000e620000000800 */
[----:B------:R-:W-:-:S03]  /*0f00*/  FSEL R6, R12, RZ, P4 ;  /* 0x000000ff0c067208 */ /* 0x000fc60002000000 */
[----:B------:R-:W3:Y:S04]  /*0f10*/  LDS R13, [R25] ;  /* 0x00000000190d7984 */ /* 0x000ee80000000800 */
[----:B------:R-:W4:Y:S01]  /*0f20*/  LDS R12, [R9] ;  /* 0x00000000090c7984 */ /* 0x000f220000000800 */
[----:B------:R-:W-:Y:S01]  /*0f30*/  BAR.SYNC.DEFER_BLOCKING 0x0 ;  /* 0x0000000000007b1d */ /* 0x000fe20000010000 */
[----:B------:R-:W-:-:S04]  /*0f40*/  FSETP.GEU.AND P1, PT, R19, RZ, PT ;  /* 0x000000ff1300720b */ /* 0x000fc80003f2e000 */
[----:B------:R-:W-:Y:S02]  /*0f50*/  FSEL R32, R19, RZ, P1 ;  /* 0x000000ff13207208 */ /* 0x000fe40000800000 */
[----:B------:R-:W-:Y:S01]  /*0f60*/  LOP3.LUT R18, R8, 0x300, RZ, 0xfc, !PT ;  /* 0x0000030008127812 */ /* 0x000fe200078efcff */
[----:B------:R5:W-:Y:S04]  /*0f70*/  STS [R7], R6 ;  /* 0x0000000607007388 */ /* 0x000be80000000800 */
[----:B------:R-:W-:Y:S04]  /*0f80*/  STS [R7+0x8], R26 ;  /* 0x0000081a07007388 */ /* 0x000fe80000000800 */
[----:B------:R-:W-:Y:S04]  /*0f90*/  STS [R7+0x10], R30 ;  /* 0x0000101e07007388 */ /* 0x000fe80000000800 */
[----:B------:R0:W-:Y:S01]  /*0fa0*/  STS [R7+0x18], R32 ;  /* 0x0000182007007388 */ /* 0x0001e20000000800 */
[----:B------:R-:W-:Y:S01]  /*0fb0*/  BAR.SYNC.DEFER_BLOCKING 0x0 ;  /* 0x0000000000007b1d */ /* 0x000fe20000010000 */
[----:B------:R-:W-:Y:S01]  /*0fc0*/  ISETP.LT.AND P1, PT, R5, 0x500, !P6 ;  /* 0x000005000500780c */ /* 0x000fe20007721270 */
[----:B------:R-:W-:-:S02]  /*0fd0*/  IMAD R5, R28, -0x140, R5 ;  /* 0xfffffec01c057824 */ /* 0x000fc400078e0205 */
[----:B------:R-:W-:Y:S01]  /*0fe0*/  IMAD.HI R23, R18, 0x66666667, RZ ;  /* 0x6666666712177827 */ /* 0x000fe200078e02ff */
[----:B------:R-:W-:-:S03]  /*0ff0*/  ISETP.LT.AND P2, PT, R8, 0x500, !P6 ;  /* 0x000005000800780c */ /* 0x000fc60007741270 */
[----:B------:R-:W-:Y:S01]  /*1000*/  IMAD R21, R5, 0xc4, R0 ;  /* 0x000000c405157824 */ /* 0x000fe200078e0200 */
[----:B-----5:R-:W-:Y:S02]  /*1010*/  SHF.R.U32.HI R6, RZ, 0x1f, R23 ;  /* 0x0000001fff067819 */ /* 0x020fe40000011617 */
[C---:B------:R-:W-:Y:S02]  /*1020*/  LOP3.LUT R19, R8.reuse, 0x280, RZ, 0xfc, !PT ;  /* 0x0000028008137812 */ /* 0x040fe400078efcff */
[----:B------:R-:W-:Y:S02]  /*1030*/  LOP3.LUT R20, R8, 0x200, RZ, 0xfc, !PT ;  /* 0x0000020008147812 */ /* 0x000fe400078efcff */
[----:B------:R-:W-:Y:S01]  /*1040*/  LEA.HI.SX32 R23, R23, R6, 0x19 ;  /* 0x0000000617177211 */ /* 0x000fe200078fcaff */
[----:B0-----:R-:W-:Y:S01]  /*1050*/  IMAD.WIDE R6, R2, 0x4, R10 ;  /* 0x0000000402067825 */ /* 0x001fe200078e020a */
[----:B------:R-:W0:Y:S04]  /*1060*/  LDS R16, [R16] ;  /* 0x0000000010107984 */ /* 0x000e280000000800 */
[----:B------:R-:W5:Y:S04]  /*1070*/  LDS R15, [R15] ;  /* 0x000000000f0f7984 */ /* 0x000f680000000800 */
[----:B------:R1:W0:Y:S01]  /*1080*/  LDS R5, [R25] ;  /* 0x0000000019057984 */ /* 0x0002220000000800 */
[----:B------:R-:W-:-:S04]  /*1090*/  IMAD.HI R22, R19, 0x66666667, RZ ;  /* 0x6666666713167827 */ /* 0x000fc800078e02ff */
[----:B------:R-:W-:Y:S01]  /*10a0*/  IMAD.HI R26, R20, 0x66666667, RZ ;  /* 0x66666667141a7827 */ /* 0x000fe200078e02ff */
[----:B--2---:R2:W-:Y:S01]  /*10b0*/  @P2 STG.E desc[UR6][R6.64], R17 ;  /* 0x0000001106002986 */ /* 0x0045e2000c101906 */
[----:B------:R-:W-:Y:S02]  /*10c0*/  SHF.R.U32.HI R27, RZ, 0x1f, R22 ;  /* 0x0000001fff1b7819 */ /* 0x000fe40000011616 */
[----:B------:R-:W-:Y:S01]  /*10d0*/  ISETP.LT.AND P2, PT, R3, 0x500, !P6 ;  /* 0x000005000300780c */ /* 0x000fe20007741270 */
[----:B------:R-:W-:Y:S01]  /*10e0*/  IMAD R3, R24, -0x140, R3 ;  /* 0xfffffec018037824 */ /* 0x000fe200078e0203 */
[----:B------:R-:W-:Y:S02]  /*10f0*/  SHF.R.U32.HI R29, RZ, 0x1f, R26 ;  /* 0x0000001fff1d7819 */ /* 0x000fe4000001161a */
[----:B------:R-:W-:Y:S01]  /*1100*/  LEA.HI.SX32 R22, R22, R27, 0x19 ;  /* 0x0000001b16167211 */ /* 0x000fe200078fcaff */
[----:B------:R-:W-:Y:S01]  /*1110*/  IMAD R31, R3, 0xc4, R0 ;  /* 0x000000c4031f7824 */ /* 0x000fe200078e0200 */
[----:B------:R-:W-:Y:S01]  /*1120*/  LEA.HI.SX32 R27, R26, R29, 0x19 ;  /* 0x0000001d1a1b7211 */ /* 0x000fe200078fcaff */
[----:B------:R-:W-:Y:S01]  /*1130*/  IMAD R3, R23, -0x140, R18 ;  /* 0xfffffec017037824 */ /* 0x000fe200078e0212 */
[----:B------:R-:W-:Y:S01]  /*1140*/  ISETP.LT.AND P3, PT, R18, 0x500, !P6 ;  /* 0x000005001200780c */ /* 0x000fe20007761270 */
[----:B-1----:R-:W-:-:S02]  /*1150*/  IMAD R25, R22, -0x140, R19 ;  /* 0xfffffec016197824 */ /* 0x002fc400078e0213 */
[----:B------:R-:W-:Y:S02]  /*1160*/  IMAD R29, R27, -0x140, R20 ;  /* 0xfffffec01b1d7824 */ /* 0x000fe400078e0214 */
[----:B------:R-:W-:Y:S02]  /*1170*/  IMAD R18, R3, 0xc4, R0 ;  /* 0x000000c403127824 */ /* 0x000fe400078e0200 */
[----:B------:R-:W-:Y:S01]  /*1180*/  IMAD.WIDE R2, R4, 0x4, R10 ;  /* 0x0000000404027825 */ /* 0x000fe200078e020a */
[----:B------:R-:W-:Y:S02]  /*1190*/  LOP3.LUT R8, R8, 0x380, RZ, 0xfc, !PT ;  /* 0x0000038008087812 */ /* 0x000fe400078efcff */
[----:B------:R-:W-:Y:S01]  /*11a0*/  ISETP.LT.AND P5, PT, R20, 0x500, !P6 ;  /* 0x000005001400780c */ /* 0x000fe200077a1270 */
[--C-:B--2---:R-:W-:Y:S01]  /*11b0*/  IMAD R6, R29, 0xc4, R0.reuse ;  /* 0x000000c41d067824 */ /* 0x104fe200078e0200 */
[----:B------:R-:W-:Y:S01]  /*11c0*/  ISETP.LT.AND P4, PT, R19, 0x500, !P6 ;  /* 0x000005001300780c */ /* 0x000fe20007781270 */
[----:B------:R-:W-:Y:S01]  /*11d0*/  IMAD R25, R25, 0xc4, R0 ;  /* 0x000000c419197824 */ /* 0x000fe200078e0200 */
[----:B------:R1:W-:Y:S01]  /*11e0*/  @P0 STG.E desc[UR6][R2.64], R14 ;  /* 0x0000000e02000986 */ /* 0x0003e2000c101906 */
[----:B------:R-:W-:Y:S01]  /*11f0*/  IMAD R21, R28, 0x3d400, R21 ;  /* 0x0003d4001c157824 */ /* 0x000fe200078e0215 */
[----:B------:R-:W-:Y:S01]  /*1200*/  ISETP.LT.AND P0, PT, R8, 0x500, !P6 ;  /* 0x000005000800780c */ /* 0x000fe20007701270 */
[----:B------:R-:W-:-:S02]  /*1210*/  IMAD R19, R24, 0x3d400, R31 ;  /* 0x0003d40018137824 */ /* 0x000fc400078e021f */
[----:B------:R-:W-:Y:S02]  /*1220*/  IMAD R27, R27, 0x3d400, R6 ;  /* 0x0003d4001b1b7824 */ /* 0x000fe400078e0206 */
[----:B------:R-:W-:Y:S02]  /*1230*/  IMAD R25, R22, 0x3d400, R25 ;  /* 0x0003d40016197824 */ /* 0x000fe400078e0219 */
[----:B------:R-:W-:Y:S02]  /*1240*/  IMAD R17, R23, 0x3d400, R18 ;  /* 0x0003d40017117824 */ /* 0x000fe400078e0212 */
[----:B------:R-:W-:-:S04]  /*1250*/  IMAD.WIDE R6, R21, 0x4, R10 ;  /* 0x0000000415067825 */ /* 0x000fc800078e020a */
[--C-:B------:R-:W-:Y:S01]  /*1260*/  IMAD.WIDE R22, R19, 0x4, R10.reuse ;  /* 0x0000000413167825 */ /* 0x100fe200078e020a */
[----:B---3--:R1:W-:Y:S03]  /*1270*/  @P1 STG.E desc[UR6][R6.64], R13 ;  /* 0x0000000d06001986 */ /* 0x0083e6000c101906 */
[--C-:B------:R-:W-:Y:S01]  /*1280*/  IMAD.WIDE R20, R27, 0x4, R10.reuse ;  /* 0x000000041b147825 */ /* 0x100fe200078e020a */
[----:B----4-:R1:W-:Y:S03]  /*1290*/  @P2 STG.E desc[UR6][R22.64], R12 ;  /* 0x0000000c16002986 */ /* 0x0103e6000c101906 */
[--C-:B------:R-:W-:Y:S01]  /*12a0*/  IMAD.WIDE R18, R25, 0x4, R10.reuse ;  /* 0x0000000419127825 */ /* 0x100fe200078e020a */
[----:B0-----:R1:W-:Y:S03]  /*12b0*/  @P5 STG.E desc[UR6][R20.64], R16 ;  /* 0x0000001014005986 */ /* 0x0013e6000c101906 */
[----:B------:R-:W-:Y:S01]  /*12c0*/  IMAD.WIDE R24, R17, 0x4, R10 ;  /* 0x0000000411187825 */ /* 0x000fe200078e020a */
[----:B-----5:R1:W-:Y:S04]  /*12d0*/  @P4 STG.E desc[UR6][R18.64], R15 ;  /* 0x0000000f12004986 */ /* 0x0203e8000c101906 */
[----:B------:R1:W-:Y:S01]  /*12e0*/  @P3 STG.E desc[UR6][R24.64], R5 ;  /* 0x0000000518003986 */ /* 0x0003e2000c101906 */
[----:B------:R-:W-:Y:S05]  /*12f0*/  @!P0 EXIT ;  /* 0x000000000000894d */ /* 0x000fea0003800000 */
[----:B------:R-:W0:Y:S01]  /*1300*/  LDS R9, [R9] ;  /* 0x0000000009097984 */ /* 0x000e220000000800 */
[----:B-1----:R-:W-:-:S05]  /*1310*/  IMAD.HI R2, R8, 0x66666667, RZ ;  /* 0x6666666708027827 */ /* 0x002fca00078e02ff */
[----:B------:R-:W-:-:S04]  /*1320*/  SHF.R.U32.HI R3, RZ, 0x1f, R2 ;  /* 0x0000001fff037819 */ /* 0x000fc80000011602 */
[----:B------:R-:W-:-:S05]  /*1330*/  LEA.HI.SX32 R3, R2, R3, 0x19 ;  /* 0x0000000302037211 */ /* 0x000fca00078fcaff */
[----:B------:R-:W-:-:S04]  /*1340*/  IMAD R5, R3, -0x140, R8 ;  /* 0xfffffec003057824 */ /* 0x000fc800078e0208 */
[----:B------:R-:W-:-:S04]  /*1350*/  IMAD R0, R5, 0xc4, R0 ;  /* 0x000000c405007824 */ /* 0x000fc800078e0200 */
[----:B------:R-:W-:-:S04]  /*1360*/  IMAD R3, R3, 0x3d400, R0 ;  /* 0x0003d40003037824 */ /* 0x000fc800078e0200 */
[----:B------:R-:W-:-:S05]  /*1370*/  IMAD.WIDE R10, R3, 0x4, R10 ;  /* 0x00000004030a7825 */ /* 0x000fca00078e020a */
[----:B0-----:R-:W-:Y:S01]  /*1380*/  STG.E desc[UR6][R10.64], R9 ;  /* 0x000000090a007986 */ /* 0x001fe2000c101906 */
[----:B------:R-:W-:Y:S05]  /*1390*/  EXIT ;  /* 0x000000000000794d */ /* 0x000fea0003800000 */
.L_x_0:
[----:B------:R-:W-:-:S00]  /*13a0*/  BRA `(.L_x_0) ;  /* 0xfffffffc00fc7947 */ /* 0x000fc0000383ffff */
[----:B------:R-:W-:-:S00]  /*13b0*/  NOP ;  /* 0x0000000000007918 */ /* 0x000fc00000000000 */
        /* <DEDUP_REMOVED lines=12> */
.L_x_1:


//--------------------- .nv.global.init           --------------------------
	.section	.nv.global.init,"aw",@progbits
.nv.global.init:
	.type		_$_str,@object
	.size		_$_str,(_$_str_$_2 - _$_str)
_$_str:
        /*0000*/ 	.byte	0x5f, 0x5f, 0x43, 0x55, 0x44, 0x41, 0x5f, 0x46, 0x54, 0x5a, 0x00
	.type		_$_str_$_2,@object
	.size		_$_str_$_2,(.L_1 - _$_str_$_2)
_$_str_$_2:
        /*000b*/ 	.byte	0x5f, 0x5f, 0x43, 0x55, 0x44, 0x41, 0x5f, 0x50, 0x52, 0x45, 0x43, 0x5f, 0x53, 0x51, 0x52, 0x54
        /*001b*/ 	.byte	0x00
.L_1:


//--------------------- .nv.shared.triton_poi_fused__native_batch_norm_legit_no_training_relu_43 --------------------------
	.section	.nv.shared.triton_poi_fused__native_batch_norm_legit_no_training_relu_43,"aw",@nobits
	.sectionflags	@""
	.align	16
	.zero		1024


//--------------------- .nv.constant0.triton_poi_fused__native_batch_norm_legit_no_training_relu_43 --------------------------
	.section	.nv.constant0.triton_poi_fused__native_batch_norm_legit_no_training_relu_43,"a",@progbits
	.sectionflags	@""
	.align	4
.nv.constant0.triton_poi_fused__native_batch_norm_legit_no_training_relu_43:
	.zero		584
